//
// Generated by NVIDIA NVVM Compiler
//
// Compiler Build ID: CL-36424714
// Cuda compilation tools, release 13.0, V13.0.88
// Based on NVVM 20.0.0
//

.version 9.0
.target sm_100
.address_size 64

	// .globl	_Z14sm_copy_kernelIfEvPKT_PS0_m

.visible .entry _Z14sm_copy_kernelIfEvPKT_PS0_m(
	.param .u64 .ptr .align 1 _Z14sm_copy_kernelIfEvPKT_PS0_m_param_0,
	.param .u64 .ptr .align 1 _Z14sm_copy_kernelIfEvPKT_PS0_m_param_1,
	.param .u64 _Z14sm_copy_kernelIfEvPKT_PS0_m_param_2
)
{
	.reg .pred 	%p<2>;
	.reg .b32 	%r<5>;
	.reg .b32 	%f<2>;
	.reg .b64 	%rd<10>;

	ld.param.u64 	%rd2, [_Z14sm_copy_kernelIfEvPKT_PS0_m_param_0];
	ld.param.u64 	%rd3, [_Z14sm_copy_kernelIfEvPKT_PS0_m_param_1];
	ld.param.u64 	%rd4, [_Z14sm_copy_kernelIfEvPKT_PS0_m_param_2];
	mov.u32 	%r1, %tid.x;
	mov.u32 	%r2, %ctaid.x;
	mov.u32 	%r3, %ntid.x;
	mad.lo.s32 	%r4, %r2, %r3, %r1;
	cvt.u64.u32 	%rd1, %r4;
	setp.le.u64 	%p1, %rd4, %rd1;
	@%p1 bra 	$L__BB0_2;
	cvta.to.global.u64 	%rd5, %rd2;
	cvta.to.global.u64 	%rd6, %rd3;
	shl.b64 	%rd7, %rd1, 2;
	add.s64 	%rd8, %rd5, %rd7;
	ld.global.f32 	%f1, [%rd8];
	add.s64 	%rd9, %rd6, %rd7;
	st.global.f32 	[%rd9], %f1;
$L__BB0_2:
	ret;

}
	// .globl	_Z14sm_copy_kernelI6__halfEvPKT_PS1_m
.visible .entry _Z14sm_copy_kernelI6__halfEvPKT_PS1_m(
	.param .u64 .ptr .align 1 _Z14sm_copy_kernelI6__halfEvPKT_PS1_m_param_0,
	.param .u64 .ptr .align 1 _Z14sm_copy_kernelI6__halfEvPKT_PS1_m_param_1,
	.param .u64 _Z14sm_copy_kernelI6__halfEvPKT_PS1_m_param_2
)
{
	.reg .pred 	%p<2>;
	.reg .b16 	%rs<2>;
	.reg .b32 	%r<5>;
	.reg .b64 	%rd<10>;

	ld.param.u64 	%rd2, [_Z14sm_copy_kernelI6__halfEvPKT_PS1_m_param_0];
	ld.param.u64 	%rd3, [_Z14sm_copy_kernelI6__halfEvPKT_PS1_m_param_1];
	ld.param.u64 	%rd4, [_Z14sm_copy_kernelI6__halfEvPKT_PS1_m_param_2];
	mov.u32 	%r1, %tid.x;
	mov.u32 	%r2, %ctaid.x;
	mov.u32 	%r3, %ntid.x;
	mad.lo.s32 	%r4, %r2, %r3, %r1;
	cvt.u64.u32 	%rd1, %r4;
	setp.le.u64 	%p1, %rd4, %rd1;
	@%p1 bra 	$L__BB1_2;
	cvta.to.global.u64 	%rd5, %rd2;
	cvta.to.global.u64 	%rd6, %rd3;
	shl.b64 	%rd7, %rd1, 1;
	add.s64 	%rd8, %rd6, %rd7;
	add.s64 	%rd9, %rd5, %rd7;
	ld.global.u16 	%rs1, [%rd9];
	st.global.u16 	[%rd8], %rs1;
$L__BB1_2:
	ret;

}


// ===== COMPILED SASS (sm_100) =====

	.target	sm_100

	.elftype	@"ET_EXEC"


//--------------------- .note.nv.tkinfo           --------------------------
	.section	.note.nv.tkinfo,"",@"SHT_NOTE"
	.sectionflags	@"SHF_NOTE_NV_TKINFO"
	.tkinfo
        /*0018*/ 	.word	0x00000002
        /*0030*/ 	.string	""
        /*0030*/ 	.string	"ptxas"
        /*0030*/ 	.string	"Cuda compilation tools, release 13.0, V13.0.88"
        /*0030*/ 	.string	"Build cuda_13.0.r13.0/compiler.36424714_0"
        /*0030*/ 	.string	"-arch sm_100 -m 64 "



//--------------------- .note.nv.cuinfo           --------------------------
	.section	.note.nv.cuinfo,"",@"SHT_NOTE"
	.sectionflags	@"SHF_NOTE_NV_CUINFO"
        /*0018*/ 	.short	0x0002
        /*001a*/ 	.short	0x0064
        /*001c*/ 	.short	0x0082
	.zero		2


//--------------------- .nv.info                  --------------------------
	.section	.nv.info,"",@"SHT_CUDA_INFO"
	.align	4


	//----- nvinfo : EIATTR_REGCOUNT
	.align		4
        /*0000*/ 	.byte	0x04, 0x2f
        /*0002*/ 	.short	(.L_1 - .L_0)
	.align		4
.L_0:
        /*0004*/ 	.word	index@(_Z14sm_copy_kernelIfEvPKT_PS0_m)
        /*0008*/ 	.word	0x00000008


	//----- nvinfo : EIATTR_FRAME_SIZE
	.align		4
.L_1:
        /*000c*/ 	.byte	0x04, 0x11
        /*000e*/ 	.short	(.L_3 - .L_2)
	.align		4
.L_2:
        /*0010*/ 	.word	index@(_Z14sm_copy_kernelIfEvPKT_PS0_m)
        /*0014*/ 	.word	0x00000000


	//----- nvinfo : EIATTR_REGCOUNT
	.align		4
.L_3:
        /*0018*/ 	.byte	0x04, 0x2f
        /*001a*/ 	.short	(.L_5 - .L_4)
	.align		4
.L_4:
        /*001c*/ 	.word	index@(_Z14sm_copy_kernelI6__halfEvPKT_PS1_m)
        /*0020*/ 	.word	0x00000008


	//----- nvinfo : EIATTR_FRAME_SIZE
	.align		4
.L_5:
        /*0024*/ 	.byte	0x04, 0x11
        /*0026*/ 	.short	(.L_7 - .L_6)
	.align		4
.L_6:
        /*0028*/ 	.word	index@(_Z14sm_copy_kernelI6__halfEvPKT_PS1_m)
        /*002c*/ 	.word	0x00000000


	//----- nvinfo : EIATTR_MIN_STACK_SIZE
	.align		4
.L_7:
        /*0030*/ 	.byte	0x04, 0x12
        /*0032*/ 	.short	(.L_9 - .L_8)
	.align		4
.L_8:
        /*0034*/ 	.word	index@(_Z14sm_copy_kernelI6__halfEvPKT_PS1_m)
        /*0038*/ 	.word	0x00000000


	//----- nvinfo : EIATTR_MIN_STACK_SIZE
	.align		4
.L_9:
        /*003c*/ 	.byte	0x04, 0x12
        /*003e*/ 	.short	(.L_11 - .L_10)
	.align		4
.L_10:
        /*0040*/ 	.word	index@(_Z14sm_copy_kernelIfEvPKT_PS0_m)
        /*0044*/ 	.word	0x00000000
.L_11:


//--------------------- .nv.compat                --------------------------
	.section	.nv.compat,"",@"SHT_CUDA_COMPAT_INFO"
	.align	4
        /*0000*/ 	.byte	0x02, 0x09, 0x00, 0x00, 0x02, 0x02, 0x01, 0x00, 0x02, 0x05, 0x05, 0x00, 0x03, 0x07, 0x01, 0x01
        /*0010*/ 	.byte	0x02, 0x03, 0x00, 0x00, 0x02, 0x06, 0x01, 0x00, 0x04, 0x0b, 0x08, 0x00, 0x09, 0x00, 0x00, 0x00
        /*0020*/ 	.byte	0x00, 0x00, 0x00, 0x00


//--------------------- .nv.info._Z14sm_copy_kernelI6__halfEvPKT_PS1_m --------------------------
	.section	.nv.info._Z14sm_copy_kernelI6__halfEvPKT_PS1_m,"",@"SHT_CUDA_INFO"
	.sectionflags	@""
	.align	4


	//----- nvinfo : EIATTR_CUDA_API_VERSION
	.align		4
        /*0000*/ 	.byte	0x04, 0x37
        /*0002*/ 	.short	(.L_13 - .L_12)
.L_12:
        /*0004*/ 	.word	0x00000082


	//----- nvinfo : EIATTR_KPARAM_INFO
	.align		4
.L_13:
        /*0008*/ 	.byte	0x04, 0x17
        /*000a*/ 	.short	(.L_15 - .L_14)
.L_14:
        /*000c*/ 	.word	0x00000000
        /*0010*/ 	.short	0x0002
        /*0012*/ 	.short	0x0010
        /*0014*/ 	.byte	0x00, 0xf0, 0x21, 0x00


	//----- nvinfo : EIATTR_KPARAM_INFO
	.align		4
.L_15:
        /*0018*/ 	.byte	0x04, 0x17
        /*001a*/ 	.short	(.L_17 - .L_16)
.L_16:
        /*001c*/ 	.word	0x00000000
        /*0020*/ 	.short	0x0001
        /*0022*/ 	.short	0x0008
        /*0024*/ 	.byte	0x00, 0xf5, 0x21, 0x00


	//----- nvinfo : EIATTR_KPARAM_INFO
	.align		4
.L_17:
        /*0028*/ 	.byte	0x04, 0x17
        /*002a*/ 	.short	(.L_19 - .L_18)
.L_18:
        /*002c*/ 	.word	0x00000000
        /*0030*/ 	.short	0x0000
        /*0032*/ 	.short	0x0000
        /*0034*/ 	.byte	0x00, 0xf5, 0x21, 0x00


	//----- nvinfo : EIATTR_SPARSE_MMA_MASK
	.align		4
.L_19:
        /*0038*/ 	.byte	0x03, 0x50
        /*003a*/ 	.short	0x0000


	//----- nvinfo : EIATTR_MAXREG_COUNT
	.align		4
        /*003c*/ 	.byte	0x03, 0x1b
        /*003e*/ 	.short	0x00ff


	//----- nvinfo : EIATTR_MERCURY_ISA_VERSION
	.align		4
        /*0040*/ 	.byte	0x03, 0x5f
        /*0042*/ 	.short	0x0101


	//----- nvinfo : EIATTR_VRC_CTA_INIT_COUNT
	.align		4
        /*0044*/ 	.byte	0x02, 0x4a
	.zero		1
	.zero		1


	//----- nvinfo : EIATTR_EXIT_INSTR_OFFSETS
	.align		4
        /*0048*/ 	.byte	0x04, 0x1c
        /*004a*/ 	.short	(.L_21 - .L_20)


	//   ....[0]....
.L_20:
        /*004c*/ 	.word	0x00000080


	//   ....[1]....
        /*0050*/ 	.word	0x00000130


	//----- nvinfo : EIATTR_CBANK_PARAM_SIZE
	.align		4
.L_21:
        /*0054*/ 	.byte	0x03, 0x19
        /*0056*/ 	.short	0x0018


	//----- nvinfo : EIATTR_PARAM_CBANK
	.align		4
        /*0058*/ 	.byte	0x04, 0x0a
        /*005a*/ 	.short	(.L_23 - .L_22)
	.align		4
.L_22:
        /*005c*/ 	.word	index@(.nv.constant0._Z14sm_copy_kernelI6__halfEvPKT_PS1_m)
        /*0060*/ 	.short	0x0380
        /*0062*/ 	.short	0x0018


	//----- nvinfo : EIATTR_SW_WAR
	.align		4
.L_23:
        /*0064*/ 	.byte	0x04, 0x36
        /*0066*/ 	.short	(.L_25 - .L_24)
.L_24:
        /*0068*/ 	.word	0x00000008
.L_25:


//--------------------- .nv.info._Z14sm_copy_kernelIfEvPKT_PS0_m --------------------------
	.section	.nv.info._Z14sm_copy_kernelIfEvPKT_PS0_m,"",@"SHT_CUDA_INFO"
	.sectionflags	@""
	.align	4


	//----- nvinfo : EIATTR_CUDA_API_VERSION
	.align		4
        /*0000*/ 	.byte	0x04, 0x37
        /*0002*/ 	.short	(.L_27 - .L_26)
.L_26:
        /*0004*/ 	.word	0x00000082


	//----- nvinfo : EIATTR_KPARAM_INFO
	.align		4
.L_27:
        /*0008*/ 	.byte	0x04, 0x17
        /*000a*/ 	.short	(.L_29 - .L_28)
.L_28:
        /*000c*/ 	.word	0x00000000
        /*0010*/ 	.short	0x0002
        /*0012*/ 	.short	0x0010
        /*0014*/ 	.byte	0x00, 0xf0, 0x21, 0x00


	//----- nvinfo : EIATTR_KPARAM_INFO
	.align		4
.L_29:
        /*0018*/ 	.byte	0x04, 0x17
        /*001a*/ 	.short	(.L_31 - .L_30)
.L_30:
        /*001c*/ 	.word	0x00000000
        /*0020*/ 	.short	0x0001
        /*0022*/ 	.short	0x0008
        /*0024*/ 	.byte	0x00, 0xf5, 0x21, 0x00


	//----- nvinfo : EIATTR_KPARAM_INFO
	.align		4
.L_31:
        /*0028*/ 	.byte	0x04, 0x17
        /*002a*/ 	.short	(.L_33 - .L_32)
.L_32:
        /*002c*/ 	.word	0x00000000
        /*0030*/ 	.short	0x0000
        /*0032*/ 	.short	0x0000
        /*0034*/ 	.byte	0x00, 0xf5, 0x21, 0x00


	//----- nvinfo : EIATTR_SPARSE_MMA_MASK
	.align		4
.L_33:
        /*0038*/ 	.byte	0x03, 0x50
        /*003a*/ 	.short	0x0000


	//----- nvinfo : EIATTR_MAXREG_COUNT
	.align		4
        /*003c*/ 	.byte	0x03, 0x1b
        /*003e*/ 	.short	0x00ff


	//----- nvinfo : EIATTR_MERCURY_ISA_VERSION
	.align		4
        /*0040*/ 	.byte	0x03, 0x5f
        /*0042*/ 	.short	0x0101


	//----- nvinfo : EIATTR_VRC_CTA_INIT_COUNT
	.align		4
        /*0044*/ 	.byte	0x02, 0x4a
	.zero		1
	.zero		1


	//----- nvinfo : EIATTR_EXIT_INSTR_OFFSETS
	.align		4
        /*0048*/ 	.byte	0x04, 0x1c
        /*004a*/ 	.short	(.L_35 - .L_34)


	//   ....[0]....
.L_34:
        /*004c*/ 	.word	0x00000080


	//   ....[1]....
        /*0050*/ 	.word	0x00000130


	//----- nvinfo : EIATTR_CBANK_PARAM_SIZE
	.align		4
.L_35:
        /*0054*/ 	.byte	0x03, 0x19
        /*0056*/ 	.short	0x0018


	//----- nvinfo : EIATTR_PARAM_CBANK
	.align		4
        /*0058*/ 	.byte	0x04, 0x0a
        /*005a*/ 	.short	(.L_37 - .L_36)
	.align		4
.L_36:
        /*005c*/ 	.word	index@(.nv.constant0._Z14sm_copy_kernelIfEvPKT_PS0_m)
        /*0060*/ 	.short	0x0380
        /*0062*/ 	.short	0x0018


	//----- nvinfo : EIATTR_SW_WAR
	.align		4
.L_37:
        /*0064*/ 	.byte	0x04, 0x36
        /*0066*/ 	.short	(.L_39 - .L_38)
.L_38:
        /*0068*/ 	.word	0x00000008
.L_39:


//--------------------- .nv.callgraph             --------------------------
	.section	.nv.callgraph,"",@"SHT_CUDA_CALLGRAPH"
	.align	4
	.sectionentsize	8
	.align		4
        /*0000*/ 	.word	0x00000000
	.align		4
        /*0004*/ 	.word	0xffffffff
	.align		4
        /*0008*/ 	.word	0x00000000
	.align		4
        /*000c*/ 	.word	0xfffffffe
	.align		4
        /*0010*/ 	.word	0x00000000
	.align		4
        /*0014*/ 	.word	0xfffffffd
	.align		4
        /*0018*/ 	.word	0x00000000
	.align		4
        /*001c*/ 	.word	0xfffffffc


//--------------------- .text._Z14sm_copy_kernelI6__halfEvPKT_PS1_m --------------------------
	.section	.text._Z14sm_copy_kernelI6__halfEvPKT_PS1_m,"ax",@progbits
	.align	128
        .global         _Z14sm_copy_kernelI6__halfEvPKT_PS1_m
        .type           _Z14sm_copy_kernelI6__halfEvPKT_PS1_m,@function
        .size           _Z14sm_copy_kernelI6__halfEvPKT_PS1_m,(.L_x_2 - _Z14sm_copy_kernelI6__halfEvPKT_PS1_m)
        .other          _Z14sm_copy_kernelI6__halfEvPKT_PS1_m,@"STO_CUDA_ENTRY STV_DEFAULT"
_Z14sm_copy_kernelI6__halfEvPKT_PS1_m:
.text._Z14sm_copy_kernelI6__halfEvPKT_PS1_m:
[----:B------:R-:W-:Y:S01]  /*0000*/  LDC R1, c[0x0][0x37c] ;  /* 0x0000df00ff017b82 */ /* 0x000fe20000000800 */
[----:B------:R-:W0:Y:S07]  /*0010*/  S2R R0, SR_TID.X ;  /* 0x0000000000007919 */ /* 0x000e2e0000002100 */
[----:B------:R-:W0:Y:S01]  /*0020*/  S2UR UR4, SR_CTAID.X ;  /* 0x00000000000479c3 */ /* 0x000e220000002500 */
[----:B------:R-:W1:Y:S07]  /*0030*/  LDCU.64 UR6, c[0x0][0x390] ;  /* 0x00007200ff0677ac */ /* 0x000e6e0008000a00 */
[----:B------:R-:W0:Y:S02]  /*0040*/  LDC R3, c[0x0][0x360] ;  /* 0x0000d800ff037b82 */ /* 0x000e240000000800 */
[----:B0-----:R-:W-:-:S05]  /*0050*/  IMAD R0, R3, UR4, R0 ;  /* 0x0000000403007c24 */ /* 0x001fca000f8e0200 */
[----:B-1----:R-:W-:-:S04]  /*0060*/  ISETP.GE.U32.AND P0, PT, R0, UR6, PT ;  /* 0x0000000600007c0c */ /* 0x002fc8000bf06070 */
[----:B------:R-:W-:-:S13]  /*0070*/  ISETP.GE.U32.AND.EX P0, PT, RZ, UR7, PT, P0 ;  /* 0x00000007ff007c0c */ /* 0x000fda000bf06100 */
[----:B------:R-:W-:Y:S05]  /*0080*/  @P0 EXIT ;  /* 0x000000000000094d */ /* 0x000fea0003800000 */
[----:B------:R-:W0:Y:S01]  /*0090*/  LDCU.128 UR8, c[0x0][0x380] ;  /* 0x00007000ff0877ac */ /* 0x000e220008000c00 */
[----:B------:R-:W-:Y:S01]  /*00a0*/  IMAD.SHL.U32 R4, R0, 0x2, RZ ;  /* 0x0000000200047824 */ /* 0x000fe200078e00ff */
[----:B------:R-:W-:Y:S01]  /*00b0*/  SHF.R.U32.HI R0, RZ, 0x1f, R0 ;  /* 0x0000001fff007819 */ /* 0x000fe20000011600 */
[----:B------:R-:W1:Y:S03]  /*00c0*/  LDCU.64 UR4, c[0x0][0x358] ;  /* 0x00006b00ff0477ac */ /* 0x000e660008000a00 */
[----:B0-----:R-:W-:-:S04]  /*00d0*/  IADD3 R2, P0, PT, R4, UR8, RZ ;  /* 0x0000000804027c10 */ /* 0x001fc8000ff1e0ff */
[----:B------:R-:W-:-:S06]  /*00e0*/  IADD3.X R3, PT, PT, R0, UR9, RZ, P0, !PT ;  /* 0x0000000900037c10 */ /* 0x000fcc00087fe4ff */
[----:B-1----:R-:W2:Y:S01]  /*00f0*/  LDG.E.U16 R3, desc[UR4][R2.64] ;  /* 0x0000000402037981 */ /* 0x002ea2000c1e1500 */
[----:B------:R-:W-:-:S04]  /*0100*/  IADD3 R4, P0, PT, R4, UR10, RZ ;  /* 0x0000000a04047c10 */ /* 0x000fc8000ff1e0ff */
[----:B------:R-:W-:-:S05]  /*0110*/  IADD3.X R5, PT, PT, R0, UR11, RZ, P0, !PT ;  /* 0x0000000b00057c10 */ /* 0x000fca00087fe4ff */
[----:B--2---:R-:W-:Y:S01]  /*0120*/  STG.E.U16 desc[UR4][R4.64], R3 ;  /* 0x0000000304007986 */ /* 0x004fe2000c101504 */
[----:B------:R-:W-:Y:S05]  /*0130*/  EXIT ;  /* 0x000000000000794d */ /* 0x000fea0003800000 */
.L_x_0:
[----:B------:R-:W-:-:S00]  /*0140*/  BRA `(.L_x_0) ;  /* 0xfffffffc00fc7947 */ /* 0x000fc0000383ffff */
[----:B------:R-:W-:-:S00]  /*0150*/  NOP ;  /* 0x0000000000007918 */ /* 0x000fc00000000000 */
        /* <DEDUP_REMOVED lines=10> */
.L_x_2:


//--------------------- .text._Z14sm_copy_kernelIfEvPKT_PS0_m --------------------------
	.section	.text._Z14sm_copy_kernelIfEvPKT_PS0_m,"ax",@progbits
	.align	128
        .global         _Z14sm_copy_kernelIfEvPKT_PS0_m
        .type           _Z14sm_copy_kernelIfEvPKT_PS0_m,@function
        .size           _Z14sm_copy_kernelIfEvPKT_PS0_m,(.L_x_3 - _Z14sm_copy_kernelIfEvPKT_PS0_m)
        .other          _Z14sm_copy_kernelIfEvPKT_PS0_m,@"STO_CUDA_ENTRY STV_DEFAULT"
_Z14sm_copy_kernelIfEvPKT_PS0_m:
.text._Z14sm_copy_kernelIfEvPKT_PS0_m:
        /* <DEDUP_REMOVED lines=15> */
[----:B-1----:R-:W2:Y:S01]  /*00f0*/  LDG.E R3, desc[UR4][R2.64] ;  /* 0x0000000402037981 */ /* 0x002ea2000c1e1900 */
[----:B------:R-:W-:-:S04]  /*0100*/  IADD3 R4, P0, PT, R4, UR10, RZ ;  /* 0x0000000a04047c10 */ /* 0x000fc8000ff1e0ff */
[----:B------:R-:W-:-:S05]  /*0110*/  IADD3.X R5, PT, PT, R0, UR11, RZ, P0, !PT ;  /* 0x0000000b00057c10 */ /* 0x000fca00087fe4ff */
[----:B--2---:R-:W-:Y:S01]  /*0120*/  STG.E desc[UR4][R4.64], R3 ;  /* 0x0000000304007986 */ /* 0x004fe2000c101904 */
[----:B------:R-:W-:Y:S05]  /*0130*/  EXIT ;  /* 0x000000000000794d */ /* 0x000fea0003800000 */
.L_x_1:
        /* <DEDUP_REMOVED lines=12> */
.L_x_3:


//--------------------- .nv.shared.reserved.0     --------------------------
	.section	.nv.shared.reserved.0,"aw",@nobits
	.weak		__nv_reservedSMEM_offset_0_alias
	.size		__nv_reservedSMEM_offset_0_alias, 0, 64
	.other		__nv_reservedSMEM_offset_0_alias,@"STO_CUDA_RESERVED_SHARED STV_DEFAULT"
__nv_reservedSMEM_offset_0_alias:
	.zero		0
	.zero		64


//--------------------- .nv.constant0._Z14sm_copy_kernelI6__halfEvPKT_PS1_m --------------------------
	.section	.nv.constant0._Z14sm_copy_kernelI6__halfEvPKT_PS1_m,"a",@progbits
	.sectionflags	@""
	.align	4
.nv.constant0._Z14sm_copy_kernelI6__halfEvPKT_PS1_m:
	.zero		920


//--------------------- .nv.constant0._Z14sm_copy_kernelIfEvPKT_PS0_m --------------------------
	.section	.nv.constant0._Z14sm_copy_kernelIfEvPKT_PS0_m,"a",@progbits
	.sectionflags	@""
	.align	4
.nv.constant0._Z14sm_copy_kernelIfEvPKT_PS0_m:
	.zero		920


//--------------------- SYMBOLS --------------------------

	.type		.nv.reservedSmem.offset0,@object
	.size		.nv.reservedSmem.offset0,0x4
